//
// Generated by NVIDIA NVVM Compiler
//
// Compiler Build ID: CL-36424714
// Cuda compilation tools, release 13.0, V13.0.88
// Based on NVVM 20.0.0
//

.version 9.0
.target sm_100
.address_size 64

	// .globl	_Z9factorialiijPjPi

.visible .entry _Z9factorialiijPjPi(
	.param .u32 _Z9factorialiijPjPi_param_0,
	.param .u32 _Z9factorialiijPjPi_param_1,
	.param .u32 _Z9factorialiijPjPi_param_2,
	.param .u64 .ptr .align 1 _Z9factorialiijPjPi_param_3,
	.param .u64 .ptr .align 1 _Z9factorialiijPjPi_param_4
)
{
	.reg .pred 	%p<7>;
	.reg .b32 	%r<34>;
	.reg .b32 	%f<25>;
	.reg .b64 	%rd<9>;

	ld.param.u32 	%r14, [_Z9factorialiijPjPi_param_0];
	ld.param.u32 	%r15, [_Z9factorialiijPjPi_param_1];
	ld.param.u32 	%r16, [_Z9factorialiijPjPi_param_2];
	ld.param.u64 	%rd1, [_Z9factorialiijPjPi_param_3];
	ld.param.u64 	%rd2, [_Z9factorialiijPjPi_param_4];
	mov.u32 	%r1, %tid.x;
	setp.eq.s32 	%p1, %r16, 0;
	mov.f32 	%f24, 0f3F800000;
	@%p1 bra 	$L__BB0_8;
	add.s32 	%r18, %r16, 1;
	max.u32 	%r19, %r18, 2;
	add.s32 	%r2, %r19, -1;
	add.s32 	%r20, %r19, -2;
	and.b32  	%r3, %r2, 3;
	setp.lt.u32 	%p2, %r20, 3;
	mov.f32 	%f24, 0f3F800000;
	mov.b32 	%r33, 1;
	@%p2 bra 	$L__BB0_5;
	and.b32  	%r4, %r2, -4;
	mov.f32 	%f24, 0f3F800000;
	mov.b32 	%r30, 0;
$L__BB0_3:
	add.s32 	%r22, %r30, 1;
	cvt.rn.f32.u32 	%f12, %r22;
	mul.f32 	%f13, %f24, %f12;
	add.s32 	%r23, %r30, 2;
	cvt.rn.f32.u32 	%f14, %r23;
	mul.f32 	%f15, %f13, %f14;
	add.s32 	%r24, %r30, 3;
	cvt.rn.f32.u32 	%f16, %r24;
	mul.f32 	%f17, %f15, %f16;
	add.s32 	%r30, %r30, 4;
	cvt.rn.f32.u32 	%f18, %r30;
	mul.f32 	%f24, %f17, %f18;
	setp.ne.s32 	%p3, %r30, %r4;
	@%p3 bra 	$L__BB0_3;
	add.s32 	%r33, %r30, 1;
$L__BB0_5:
	setp.eq.s32 	%p4, %r3, 0;
	@%p4 bra 	$L__BB0_8;
	neg.s32 	%r32, %r3;
$L__BB0_7:
	.pragma "nounroll";
	cvt.rn.f32.u32 	%f19, %r33;
	mul.f32 	%f24, %f24, %f19;
	add.s32 	%r33, %r33, 1;
	add.s32 	%r32, %r32, 1;
	setp.ne.s32 	%p5, %r32, 0;
	@%p5 bra 	$L__BB0_7;
$L__BB0_8:
	setp.ne.s32 	%p6, %r1, 0;
	@%p6 bra 	$L__BB0_10;
	cvt.rzi.u32.f32 	%r25, %f24;
	mov.u32 	%r26, %ntid.x;
	mov.u32 	%r27, %ctaid.x;
	mad.lo.s32 	%r28, %r27, %r26, %r1;
	cvta.to.global.u64 	%rd3, %rd1;
	mul.wide.u32 	%rd4, %r28, 4;
	add.s64 	%rd5, %rd3, %rd4;
	st.global.u32 	[%rd5], %r25;
	add.s32 	%r29, %r15, 1;
	cvta.to.global.u64 	%rd6, %rd2;
	mul.wide.s32 	%rd7, %r14, 4;
	add.s64 	%rd8, %rd6, %rd7;
	st.global.u32 	[%rd8], %r29;
$L__BB0_10:
	ret;

}


// ===== COMPILED SASS (sm_100) =====

	.target	sm_100

	.elftype	@"ET_EXEC"


//--------------------- .note.nv.tkinfo           --------------------------
	.section	.note.nv.tkinfo,"",@"SHT_NOTE"
	.sectionflags	@"SHF_NOTE_NV_TKINFO"
	.tkinfo
        /*0018*/ 	.word	0x00000002
        /*0030*/ 	.string	""
        /*0030*/ 	.string	"ptxas"
        /*0030*/ 	.string	"Cuda compilation tools, release 13.0, V13.0.88"
        /*0030*/ 	.string	"Build cuda_13.0.r13.0/compiler.36424714_0"
        /*0030*/ 	.string	"-arch sm_100 -m 64 "



//--------------------- .note.nv.cuinfo           --------------------------
	.section	.note.nv.cuinfo,"",@"SHT_NOTE"
	.sectionflags	@"SHF_NOTE_NV_CUINFO"
        /*0018*/ 	.short	0x0002
        /*001a*/ 	.short	0x0064
        /*001c*/ 	.short	0x0082
	.zero		2


//--------------------- .nv.info                  --------------------------
	.section	.nv.info,"",@"SHT_CUDA_INFO"
	.align	4


	//----- nvinfo : EIATTR_REGCOUNT
	.align		4
        /*0000*/ 	.byte	0x04, 0x2f
        /*0002*/ 	.short	(.L_1 - .L_0)
	.align		4
.L_0:
        /*0004*/ 	.word	index@(_Z9factorialiijPjPi)
        /*0008*/ 	.word	0x0000000e


	//----- nvinfo : EIATTR_FRAME_SIZE
	.align		4
.L_1:
        /*000c*/ 	.byte	0x04, 0x11
        /*000e*/ 	.short	(.L_3 - .L_2)
	.align		4
.L_2:
        /*0010*/ 	.word	index@(_Z9factorialiijPjPi)
        /*0014*/ 	.word	0x00000000


	//----- nvinfo : EIATTR_MIN_STACK_SIZE
	.align		4
.L_3:
        /*0018*/ 	.byte	0x04, 0x12
        /*001a*/ 	.short	(.L_5 - .L_4)
	.align		4
.L_4:
        /*001c*/ 	.word	index@(_Z9factorialiijPjPi)
        /*0020*/ 	.word	0x00000000
.L_5:


//--------------------- .nv.compat                --------------------------
	.section	.nv.compat,"",@"SHT_CUDA_COMPAT_INFO"
	.align	4
        /*0000*/ 	.byte	0x02, 0x09, 0x00, 0x00, 0x02, 0x02, 0x01, 0x00, 0x02, 0x05, 0x05, 0x00, 0x03, 0x07, 0x01, 0x01
        /*0010*/ 	.byte	0x02, 0x03, 0x00, 0x00, 0x02, 0x06, 0x01, 0x00, 0x04, 0x0b, 0x08, 0x00, 0x09, 0x00, 0x00, 0x00
        /*0020*/ 	.byte	0x00, 0x00, 0x00, 0x00


//--------------------- .nv.info._Z9factorialiijPjPi --------------------------
	.section	.nv.info._Z9factorialiijPjPi,"",@"SHT_CUDA_INFO"
	.sectionflags	@""
	.align	4


	//----- nvinfo : EIATTR_CUDA_API_VERSION
	.align		4
        /*0000*/ 	.byte	0x04, 0x37
        /*0002*/ 	.short	(.L_7 - .L_6)
.L_6:
        /*0004*/ 	.word	0x00000082


	//----- nvinfo : EIATTR_KPARAM_INFO
	.align		4
.L_7:
        /*0008*/ 	.byte	0x04, 0x17
        /*000a*/ 	.short	(.L_9 - .L_8)
.L_8:
        /*000c*/ 	.word	0x00000000
        /*0010*/ 	.short	0x0004
        /*0012*/ 	.short	0x0018
        /*0014*/ 	.byte	0x00, 0xf5, 0x21, 0x00


	//----- nvinfo : EIATTR_KPARAM_INFO
	.align		4
.L_9:
        /*0018*/ 	.byte	0x04, 0x17
        /*001a*/ 	.short	(.L_11 - .L_10)
.L_10:
        /*001c*/ 	.word	0x00000000
        /*0020*/ 	.short	0x0003
        /*0022*/ 	.short	0x0010
        /*0024*/ 	.byte	0x00, 0xf5, 0x21, 0x00


	//----- nvinfo : EIATTR_KPARAM_INFO
	.align		4
.L_11:
        /*0028*/ 	.byte	0x04, 0x17
        /*002a*/ 	.short	(.L_13 - .L_12)
.L_12:
        /*002c*/ 	.word	0x00000000
        /*0030*/ 	.short	0x0002
        /*0032*/ 	.short	0x0008
        /*0034*/ 	.byte	0x00, 0xf0, 0x11, 0x00


	//----- nvinfo : EIATTR_KPARAM_INFO
	.align		4
.L_13:
        /*0038*/ 	.byte	0x04, 0x17
        /*003a*/ 	.short	(.L_15 - .L_14)
.L_14:
        /*003c*/ 	.word	0x00000000
        /*0040*/ 	.short	0x0001
        /*0042*/ 	.short	0x0004
        /*0044*/ 	.byte	0x00, 0xf0, 0x11, 0x00


	//----- nvinfo : EIATTR_KPARAM_INFO
	.align		4
.L_15:
        /*0048*/ 	.byte	0x04, 0x17
        /*004a*/ 	.short	(.L_17 - .L_16)
.L_16:
        /*004c*/ 	.word	0x00000000
        /*0050*/ 	.short	0x0000
        /*0052*/ 	.short	0x0000
        /*0054*/ 	.byte	0x00, 0xf0, 0x11, 0x00


	//----- nvinfo : EIATTR_SPARSE_MMA_MASK
	.align		4
.L_17:
        /*0058*/ 	.byte	0x03, 0x50
        /*005a*/ 	.short	0x0000


	//----- nvinfo : EIATTR_MAXREG_COUNT
	.align		4
        /*005c*/ 	.byte	0x03, 0x1b
        /*005e*/ 	.short	0x00ff


	//----- nvinfo : EIATTR_MERCURY_ISA_VERSION
	.align		4
        /*0060*/ 	.byte	0x03, 0x5f
        /*0062*/ 	.short	0x0101


	//----- nvinfo : EIATTR_VRC_CTA_INIT_COUNT
	.align		4
        /*0064*/ 	.byte	0x02, 0x4a
	.zero		1
	.zero		1


	//----- nvinfo : EIATTR_EXIT_INSTR_OFFSETS
	.align		4
        /*0068*/ 	.byte	0x04, 0x1c
        /*006a*/ 	.short	(.L_19 - .L_18)


	//   ....[0]....
.L_18:
        /*006c*/ 	.word	0x00000830


	//   ....[1]....
        /*0070*/ 	.word	0x00000910


	//----- nvinfo : EIATTR_CBANK_PARAM_SIZE
	.align		4
.L_19:
        /*0074*/ 	.byte	0x03, 0x19
        /*0076*/ 	.short	0x0020


	//----- nvinfo : EIATTR_PARAM_CBANK
	.align		4
        /*0078*/ 	.byte	0x04, 0x0a
        /*007a*/ 	.short	(.L_21 - .L_20)
	.align		4
.L_20:
        /*007c*/ 	.word	index@(.nv.constant0._Z9factorialiijPjPi)
        /*0080*/ 	.short	0x0380
        /*0082*/ 	.short	0x0020


	//----- nvinfo : EIATTR_SW_WAR
	.align		4
.L_21:
        /*0084*/ 	.byte	0x04, 0x36
        /*0086*/ 	.short	(.L_23 - .L_22)
.L_22:
        /*0088*/ 	.word	0x00000008
.L_23:


//--------------------- .nv.callgraph             --------------------------
	.section	.nv.callgraph,"",@"SHT_CUDA_CALLGRAPH"
	.align	4
	.sectionentsize	8
	.align		4
        /*0000*/ 	.word	0x00000000
	.align		4
        /*0004*/ 	.word	0xffffffff
	.align		4
        /*0008*/ 	.word	0x00000000
	.align		4
        /*000c*/ 	.word	0xfffffffe
	.align		4
        /*0010*/ 	.word	0x00000000
	.align		4
        /*0014*/ 	.word	0xfffffffd
	.align		4
        /*0018*/ 	.word	0x00000000
	.align		4
        /*001c*/ 	.word	0xfffffffc


//--------------------- .text._Z9factorialiijPjPi --------------------------
	.section	.text._Z9factorialiijPjPi,"ax",@progbits
	.align	128
        .global         _Z9factorialiijPjPi
        .type           _Z9factorialiijPjPi,@function
        .size           _Z9factorialiijPjPi,(.L_x_9 - _Z9factorialiijPjPi)
        .other          _Z9factorialiijPjPi,@"STO_CUDA_ENTRY STV_DEFAULT"
_Z9factorialiijPjPi:
.text._Z9factorialiijPjPi:
[----:B------:R-:W-:Y:S08]  /*0000*/  LDC R1, c[0x0][0x37c] ;  /* 0x0000df00ff017b82 */ /* 0x000ff00000000800 */
[----:B------:R-:W0:Y:S01]  /*0010*/  LDC R0, c[0x0][0x388] ;  /* 0x0000e200ff007b82 */ /* 0x000e220000000800 */
[----:B------:R-:W1:Y:S01]  /*0020*/  S2R R5, SR_TID.X ;  /* 0x0000000000057919 */ /* 0x000e620000002100 */
[----:B------:R-:W-:Y:S01]  /*0030*/  IMAD.MOV.U32 R6, RZ, RZ, 0x3f800000 ;  /* 0x3f800000ff067424 */ /* 0x000fe200078e00ff */
[----:B0-----:R-:W-:-:S13]  /*0040*/  ISETP.NE.AND P0, PT, R0, RZ, PT ;  /* 0x000000ff0000720c */ /* 0x001fda0003f05270 */
[----:B-1----:R-:W-:Y:S05]  /*0050*/  @!P0 BRA `(.L_x_0) ;  /* 0x0000000400f08947 */ /* 0x002fea0003800000 */
[----:B------:R-:W-:Y:S01]  /*0060*/  IMAD.MOV.U32 R3, RZ, RZ, 0x1 ;  /* 0x00000001ff037424 */ /* 0x000fe200078e00ff */
[----:B------:R-:W-:Y:S01]  /*0070*/  UMOV UR4, 0x1 ;  /* 0x0000000100047882 */ /* 0x000fe20000000000 */
[----:B------:R-:W-:-:S03]  /*0080*/  IMAD.MOV.U32 R6, RZ, RZ, 0x3f800000 ;  /* 0x3f800000ff067424 */ /* 0x000fc600078e00ff */
[----:B------:R-:W-:-:S05]  /*0090*/  VIADDMNMX.U32 R0, R0, R3, 0x2, !PT ;  /* 0x0000000200007446 */ /* 0x000fca0007800003 */
[----:B------:R-:W-:-:S05]  /*00a0*/  VIADD R2, R0, 0xfffffffe ;  /* 0xfffffffe00027836 */ /* 0x000fca0000000000 */
[----:B------:R-:W-:Y:S01]  /*00b0*/  ISETP.GE.U32.AND P0, PT, R2, 0x3, PT ;  /* 0x000000030200780c */ /* 0x000fe20003f06070 */
[----:B------:R-:W-:-:S05]  /*00c0*/  VIADD R2, R0, 0xffffffff ;  /* 0xffffffff00027836 */ /* 0x000fca0000000000 */
[----:B------:R-:W-:-:S07]  /*00d0*/  LOP3.LUT R0, R2, 0x3, RZ, 0xc0, !PT ;  /* 0x0000000302007812 */ /* 0x000fce00078ec0ff */
[----:B------:R-:W-:Y:S05]  /*00e0*/  @!P0 BRA `(.L_x_1) ;  /* 0x0000000400a88947 */ /* 0x000fea0003800000 */
[----:B------:R-:W-:Y:S01]  /*00f0*/  LOP3.LUT R2, R2, 0xfffffffc, RZ, 0xc0, !PT ;  /* 0xfffffffc02027812 */ /* 0x000fe200078ec0ff */
[----:B------:R-:W-:Y:S01]  /*0100*/  UMOV UR4, URZ ;  /* 0x000000ff00047c82 */ /* 0x000fe20008000000 */
[----:B------:R-:W-:Y:S02]  /*0110*/  IMAD.MOV.U32 R6, RZ, RZ, 0x3f800000 ;  /* 0x3f800000ff067424 */ /* 0x000fe400078e00ff */
[----:B------:R-:W-:-:S13]  /*0120*/  ISETP.GT.AND P0, PT, R2, RZ, PT ;  /* 0x000000ff0200720c */ /* 0x000fda0003f04270 */
[----:B------:R-:W-:Y:S05]  /*0130*/  @!P0 BRA `(.L_x_2) ;  /* 0x0000000400588947 */ /* 0x000fea0003800000 */
[----:B------:R-:W-:Y:S01]  /*0140*/  VIADD R3, R2, -UR4 ;  /* 0x8000000402037c36 */ /* 0x000fe20008000000 */
[----:B------:R-:W-:-:S04]  /*0150*/  PLOP3.LUT P0, PT, PT, PT, PT, 0x80, 0x8 ;  /* 0x000000000008781c */ /* 0x000fc80003f0f070 */
[----:B------:R-:W-:-:S13]  /*0160*/  ISETP.GT.AND P1, PT, R3, 0xc, PT ;  /* 0x0000000c0300780c */ /* 0x000fda0003f24270 */
[----:B------:R-:W-:Y:S05]  /*0170*/  @!P1 BRA `(.L_x_3) ;  /* 0x0000000000d09947 */ /* 0x000fea0003800000 */
[----:B------:R-:W-:Y:S01]  /*0180*/  PLOP3.LUT P0, PT, PT, PT, PT, 0x8, 0x80 ;  /* 0x000000000080781c */ /* 0x000fe20003f0e170 */
[----:B------:R-:W-:-:S12]  /*0190*/  VIADD R7, R2, 0xfffffff4 ;  /* 0xfffffff402077836 */ /* 0x000fd80000000000 */
.L_x_4:
[----:B------:R-:W-:Y:S02]  /*01a0*/  UIADD3 UR5, UPT, UPT, UR4, 0x1, URZ ;  /* 0x0000000104057890 */ /* 0x000fe4000fffe0ff */
[----:B------:R-:W-:-:S04]  /*01b0*/  UIADD3 UR6, UPT, UPT, UR4, 0x2, URZ ;  /* 0x0000000204067890 */ /* 0x000fc8000fffe0ff */
[----:B------:R-:W-:Y:S01]  /*01c0*/  I2FP.F32.U32 R3, UR5 ;  /* 0x0000000500037c45 */ /* 0x000fe20008201000 */
[----:B------:R-:W-:Y:S01]  /*01d0*/  UIADD3 UR5, UPT, UPT, UR4, 0x3, URZ ;  /* 0x0000000304057890 */ /* 0x000fe2000fffe0ff */
[----:B------:R-:W-:Y:S01]  /*01e0*/  I2FP.F32.U32 R4, UR6 ;  /* 0x0000000600047c45 */ /* 0x000fe20008201000 */
[----:B------:R-:W-:Y:S02]  /*01f0*/  UIADD3 UR6, UPT, UPT, UR4, 0x4, URZ ;  /* 0x0000000404067890 */ /* 0x000fe4000fffe0ff */
[----:B------:R-:W-:Y:S02]  /*0200*/  FMUL R3, R3, R6 ;  /* 0x0000000603037220 */ /* 0x000fe40000400000 */
[----:B------:R-:W-:Y:S01]  /*0210*/  I2FP.F32.U32 R6, UR5 ;  /* 0x0000000500067c45 */ /* 0x000fe20008201000 */
[----:B------:R-:W-:Y:S01]  /*0220*/  UIADD3 UR5, UPT, UPT, UR4, 0x5, URZ ;  /* 0x0000000504057890 */ /* 0x000fe2000fffe0ff */
[----:B------:R-:W-:Y:S01]  /*0230*/  FMUL R3, R3, R4 ;  /* 0x0000000403037220 */ /* 0x000fe20000400000 */
[----:B------:R-:W-:Y:S01]  /*0240*/  I2FP.F32.U32 R4, UR6 ;  /* 0x0000000600047c45 */ /* 0x000fe20008201000 */
[----:B------:R-:W-:-:S02]  /*0250*/  UIADD3 UR6, UPT, UPT, UR4, 0x6, URZ ;  /* 0x0000000604067890 */ /* 0x000fc4000fffe0ff */
[----:B------:R-:W-:Y:S01]  /*0260*/  FMUL R3, R3, R6 ;  /* 0x0000000603037220 */ /* 0x000fe20000400000 */
[----:B------:R-:W-:Y:S01]  /*0270*/  I2FP.F32.U32 R6, UR5 ;  /* 0x0000000500067c45 */ /* 0x000fe20008201000 */
[----:B------:R-:W-:Y:S02]  /*0280*/  UIADD3 UR5, UPT, UPT, UR4, 0x7, URZ ;  /* 0x0000000704057890 */ /* 0x000fe4000fffe0ff */
[----:B------:R-:W-:Y:S01]  /*0290*/  FMUL R3, R3, R4 ;  /* 0x0000000403037220 */ /* 0x000fe20000400000 */
[----:B------:R-:W-:Y:S01]  /*02a0*/  I2FP.F32.U32 R4, UR6 ;  /* 0x0000000600047c45 */ /* 0x000fe20008201000 */
[----:B------:R-:W-:Y:S02]  /*02b0*/  UIADD3 UR6, UPT, UPT, UR4, 0x8, URZ ;  /* 0x0000000804067890 */ /* 0x000fe4000fffe0ff */
        /* <DEDUP_REMOVED lines=21> */
[----:B------:R-:W-:Y:S01]  /*0410*/  UIADD3 UR4, UPT, UPT, UR4, 0x10, URZ ;  /* 0x0000001004047890 */ /* 0x000fe2000fffe0ff */
[----:B------:R-:W-:Y:S01]  /*0420*/  FMUL R3, R3, R4 ;  /* 0x0000000403037220 */ /* 0x000fe20000400000 */
[----:B------:R-:W-:-:S03]  /*0430*/  I2FP.F32.U32 R4, UR6 ;  /* 0x0000000600047c45 */ /* 0x000fc60008201000 */
[----:B------:R-:W-:Y:S01]  /*0440*/  FMUL R3, R3, R6 ;  /* 0x0000000603037220 */ /* 0x000fe20000400000 */
[----:B------:R-:W-:Y:S02]  /*0450*/  ISETP.LE.AND P1, PT, R7, UR4, PT ;  /* 0x0000000407007c0c */ /* 0x000fe4000bf23270 */
[----:B------:R-:W-:Y:S01]  /*0460*/  I2FP.F32.U32 R6, UR5 ;  /* 0x0000000500067c45 */ /* 0x000fe20008201000 */
[----:B------:R-:W-:Y:S01]  /*0470*/  FMUL R3, R3, R4 ;  /* 0x0000000403037220 */ /* 0x000fe20000400000 */
[----:B------:R-:W-:-:S03]  /*0480*/  I2FP.F32.U32 R9, UR4 ;  /* 0x0000000400097c45 */ /* 0x000fc60008201000 */
[----:B------:R-:W-:-:S04]  /*0490*/  FMUL R6, R3, R6 ;  /* 0x0000000603067220 */ /* 0x000fc80000400000 */
[----:B------:R-:W-:Y:S02]  /*04a0*/  FMUL R6, R6, R9 ;  /* 0x0000000906067220 */ /* 0x000fe40000400000 */
[----:B------:R-:W-:Y:S05]  /*04b0*/  @!P1 BRA `(.L_x_4) ;  /* 0xfffffffc00389947 */ /* 0x000fea000383ffff */
.L_x_3:
[----:B------:R-:W-:-:S05]  /*04c0*/  VIADD R3, R2, -UR4 ;  /* 0x8000000402037c36 */ /* 0x000fca0008000000 */
[----:B------:R-:W-:-:S13]  /*04d0*/  ISETP.GT.AND P1, PT, R3, 0x4, PT ;  /* 0x000000040300780c */ /* 0x000fda0003f24270 */
[----:B------:R-:W-:Y:S05]  /*04e0*/  @!P1 BRA `(.L_x_5) ;  /* 0x0000000000649947 */ /* 0x000fea0003800000 */
[----:B------:R-:W-:Y:S01]  /*04f0*/  UIADD3 UR5, UPT, UPT, UR4, 0x1, URZ ;  /* 0x0000000104057890 */ /* 0x000fe2000fffe0ff */
[----:B------:R-:W-:Y:S01]  /*0500*/  PLOP3.LUT P0, PT, PT, PT, PT, 0x8, 0x80 ;  /* 0x000000000080781c */ /* 0x000fe20003f0e170 */
        /* <DEDUP_REMOVED lines=18> */
[----:B------:R-:W-:-:S03]  /*0630*/  I2FP.F32.U32 R6, UR5 ;  /* 0x0000000500067c45 */ /* 0x000fc60008201000 */
[----:B------:R-:W-:Y:S01]  /*0640*/  FMUL R3, R3, R4 ;  /* 0x0000000403037220 */ /* 0x000fe20000400000 */
[----:B------:R-:W-:-:S03]  /*0650*/  I2FP.F32.U32 R7, UR4 ;  /* 0x0000000400077c45 */ /* 0x000fc60008201000 */
[----:B------:R-:W-:-:S04]  /*0660*/  FMUL R6, R3, R6 ;  /* 0x0000000603067220 */ /* 0x000fc80000400000 */
[----:B------:R-:W-:-:S07]  /*0670*/  FMUL R6, R6, R7 ;  /* 0x0000000706067220 */ /* 0x000fce0000400000 */
.L_x_5:
[----:B------:R-:W-:-:S13]  /*0680*/  ISETP.NE.OR P0, PT, R2, UR4, P0 ;  /* 0x0000000402007c0c */ /* 0x000fda0008705670 */
[----:B------:R-:W-:Y:S05]  /*0690*/  @!P0 BRA `(.L_x_6) ;  /* 0x0000000000388947 */ /* 0x000fea0003800000 */
.L_x_2:
[----:B------:R-:W-:Y:S02]  /*06a0*/  UIADD3 UR5, UPT, UPT, UR4, 0x1, URZ ;  /* 0x0000000104057890 */ /* 0x000fe4000fffe0ff */
[----:B------:R-:W-:-:S04]  /*06b0*/  UIADD3 UR6, UPT, UPT, UR4, 0x2, URZ ;  /* 0x0000000204067890 */ /* 0x000fc8000fffe0ff */
[----:B------:R-:W-:Y:S01]  /*06c0*/  I2FP.F32.U32 R3, UR5 ;  /* 0x0000000500037c45 */ /* 0x000fe20008201000 */
[----:B------:R-:W-:Y:S01]  /*06d0*/  UIADD3 UR5, UPT, UPT, UR4, 0x3, URZ ;  /* 0x0000000304057890 */ /* 0x000fe2000fffe0ff */
[----:B------:R-:W-:Y:S01]  /*06e0*/  I2FP.F32.U32 R4, UR6 ;  /* 0x0000000600047c45 */ /* 0x000fe20008201000 */
[----:B------:R-:W-:Y:S02]  /*06f0*/  UIADD3 UR4, UPT, UPT, UR4, 0x4, URZ ;  /* 0x0000000404047890 */ /* 0x000fe4000fffe0ff */
[----:B------:R-:W-:Y:S02]  /*0700*/  FMUL R3, R3, R6 ;  /* 0x0000000603037220 */ /* 0x000fe40000400000 */
[----:B------:R-:W-:Y:S02]  /*0710*/  I2FP.F32.U32 R6, UR5 ;  /* 0x0000000500067c45 */ /* 0x000fe40008201000 */
[----:B------:R-:W-:Y:S01]  /*0720*/  ISETP.NE.AND P0, PT, R2, UR4, PT ;  /* 0x0000000402007c0c */ /* 0x000fe2000bf05270 */
[----:B------:R-:W-:Y:S01]  /*0730*/  FMUL R3, R3, R4 ;  /* 0x0000000403037220 */ /* 0x000fe20000400000 */
[----:B------:R-:W-:-:S03]  /*0740*/  I2FP.F32.U32 R7, UR4 ;  /* 0x0000000400077c45 */ /* 0x000fc60008201000 */
[----:B------:R-:W-:-:S04]  /*0750*/  FMUL R6, R3, R6 ;  /* 0x0000000603067220 */ /* 0x000fc80000400000 */
[----:B------:R-:W-:-:S04]  /*0760*/  FMUL R6, R6, R7 ;  /* 0x0000000706067220 */ /* 0x000fc80000400000 */
[----:B------:R-:W-:Y:S05]  /*0770*/  @P0 BRA `(.L_x_2) ;  /* 0xfffffffc00c80947 */ /* 0x000fea000383ffff */
.L_x_6:
[----:B------:R-:W-:-:S12]  /*0780*/  UIADD3 UR4, UPT, UPT, UR4, 0x1, URZ ;  /* 0x0000000104047890 */ /* 0x000fd8000fffe0ff */
.L_x_1:
[----:B------:R-:W-:-:S13]  /*0790*/  ISETP.NE.AND P0, PT, R0, RZ, PT ;  /* 0x000000ff0000720c */ /* 0x000fda0003f05270 */
[----:B------:R-:W-:Y:S05]  /*07a0*/  @!P0 BRA `(.L_x_0) ;  /* 0x00000000001c8947 */ /* 0x000fea0003800000 */
[----:B------:R-:W-:-:S07]  /*07b0*/  IMAD.MOV R0, RZ, RZ, -R0 ;  /* 0x000000ffff007224 */ /* 0x000fce00078e0a00 */
.L_x_7:
[----:B------:R-:W-:Y:S01]  /*07c0*/  VIADD R0, R0, 0x1 ;  /* 0x0000000100007836 */ /* 0x000fe20000000000 */
[----:B------:R-:W-:Y:S01]  /*07d0*/  I2FP.F32.U32 R3, UR4 ;  /* 0x0000000400037c45 */ /* 0x000fe20008201000 */
[----:B------:R-:W-:-:S03]  /*07e0*/  UIADD3 UR4, UPT, UPT, UR4, 0x1, URZ ;  /* 0x0000000104047890 */ /* 0x000fc6000fffe0ff */
[----:B------:R-:W-:Y:S01]  /*07f0*/  ISETP.NE.AND P0, PT, R0, RZ, PT ;  /* 0x000000ff0000720c */ /* 0x000fe20003f05270 */
[----:B------:R-:W-:-:S12]  /*0800*/  FMUL R6, R3, R6 ;  /* 0x0000000603067220 */ /* 0x000fd80000400000 */
[----:B------:R-:W-:Y:S05]  /*0810*/  @P0 BRA `(.L_x_7) ;  /* 0xfffffffc00e80947 */ /* 0x000fea000383ffff */
.L_x_0:
[----:B------:R-:W-:-:S13]  /*0820*/  ISETP.NE.AND P0, PT, R5, RZ, PT ;  /* 0x000000ff0500720c */ /* 0x000fda0003f05270 */
[----:B------:R-:W-:Y:S05]  /*0830*/  @P0 EXIT ;  /* 0x000000000000094d */ /* 0x000fea0003800000 */
[----:B------:R-:W0:Y:S01]  /*0840*/  S2R R9, SR_CTAID.X ;  /* 0x0000000000097919 */ /* 0x000e220000002500 */
[----:B------:R-:W1:Y:S01]  /*0850*/  LDC.64 R2, c[0x0][0x390] ;  /* 0x0000e400ff027b82 */ /* 0x000e620000000a00 */
[----:B------:R-:W0:Y:S01]  /*0860*/  LDCU UR4, c[0x0][0x360] ;  /* 0x00006c00ff0477ac */ /* 0x000e220008000800 */
[----:B------:R-:W2:Y:S01]  /*0870*/  F2I.U32.TRUNC.NTZ R7, R6 ;  /* 0x0000000600077305 */ /* 0x000ea2000020f000 */
[----:B------:R-:W2:Y:S05]  /*0880*/  LDCU.64 UR6, c[0x0][0x358] ;  /* 0x00006b00ff0677ac */ /* 0x000eaa0008000a00 */
[----:B------:R-:W3:Y:S08]  /*0890*/  LDC.64 R4, c[0x0][0x398] ;  /* 0x0000e600ff047b82 */ /* 0x000ef00000000a00 */
[----:B------:R-:W3:Y:S01]  /*08a0*/  LDC.64 R10, c[0x0][0x380] ;  /* 0x0000e000ff0a7b82 */ /* 0x000ee20000000a00 */
[----:B0-----:R-:W-:-:S04]  /*08b0*/  IMAD R9, R9, UR4, RZ ;  /* 0x0000000409097c24 */ /* 0x001fc8000f8e02ff */
[----:B-1----:R-:W-:-:S04]  /*08c0*/  IMAD.WIDE.U32 R2, R9, 0x4, R2 ;  /* 0x0000000409027825 */ /* 0x002fc800078e0002 */
[----:B---3--:R-:W-:Y:S01]  /*08d0*/  IMAD.WIDE R4, R10, 0x4, R4 ;  /* 0x000000040a047825 */ /* 0x008fe200078e0204 */
[----:B--2---:R-:W-:Y:S03]  /*08e0*/  STG.E desc[UR6][R2.64], R7 ;  /* 0x0000000702007986 */ /* 0x004fe6000c101906 */
[----:B------:R-:W-:-:S05]  /*08f0*/  VIADD R9, R11, 0x1 ;  /* 0x000000010b097836 */ /* 0x000fca0000000000 */
[----:B------:R-:W-:Y:S01]  /*0900*/  STG.E desc[UR6][R4.64], R9 ;  /* 0x0000000904007986 */ /* 0x000fe2000c101906 */
[----:B------:R-:W-:Y:S05]  /*0910*/  EXIT ;  /* 0x000000000000794d */ /* 0x000fea0003800000 */
.L_x_8:
[----:B------:R-:W-:-:S00]  /*0920*/  BRA `(.L_x_8) ;  /* 0xfffffffc00fc7947 */ /* 0x000fc0000383ffff */
[----:B------:R-:W-:-:S00]  /*0930*/  NOP ;  /* 0x0000000000007918 */ /* 0x000fc00000000000 */
        /* <DEDUP_REMOVED lines=12> */
.L_x_9:


//--------------------- .nv.shared.reserved.0     --------------------------
	.section	.nv.shared.reserved.0,"aw",@nobits
	.weak		__nv_reservedSMEM_offset_0_alias
	.size		__nv_reservedSMEM_offset_0_alias, 0, 64
	.other		__nv_reservedSMEM_offset_0_alias,@"STO_CUDA_RESERVED_SHARED STV_DEFAULT"
__nv_reservedSMEM_offset_0_alias:
	.zero		0
	.zero		64


//--------------------- .nv.constant0._Z9factorialiijPjPi --------------------------
	.section	.nv.constant0._Z9factorialiijPjPi,"a",@progbits
	.sectionflags	@""
	.align	4
.nv.constant0._Z9factorialiijPjPi:
	.zero		928


//--------------------- SYMBOLS --------------------------

	.type		.nv.reservedSmem.offset0,@object
	.size		.nv.reservedSmem.offset0,0x4
